	.headerflags	@"EF_CUDA_TEXMODE_UNIFIED EF_CUDA_64BIT_ADDRESS EF_CUDA_ACCELERATORS EF_CUDA_SM90 EF_CUDA_VIRTUAL_SM(EF_CUDA_SM90)"
	.elftype	@"ET_EXEC"


//--------------------- .nv.info                  --------------------------
	.section	.nv.info,"",@"SHT_CUDA_INFO"
	.align	4


	//----- nvinfo : EIATTR_REGCOUNT
	.align		4
        /*0000*/ 	.byte	0x04, 0x2f
        /*0002*/ 	.short	(.L_1 - .L_0)
	.align		4
.L_0:
        /*0004*/ 	.word	index@(triton_poi_fused_add_clamp_4)
        /*0008*/ 	.word	0x00000008


	//----- nvinfo : EIATTR_MIN_STACK_SIZE
	.align		4
.L_1:
        /*000c*/ 	.byte	0x04, 0x12
        /*000e*/ 	.short	(.L_3 - .L_2)
	.align		4
.L_2:
        /*0010*/ 	.word	index@(triton_poi_fused_add_clamp_4)
        /*0014*/ 	.word	0x00000000


	//----- nvinfo : EIATTR_FRAME_SIZE
	.align		4
.L_3:
        /*0018*/ 	.byte	0x04, 0x11
        /*001a*/ 	.short	(.L_5 - .L_4)
	.align		4
.L_4:
        /*001c*/ 	.word	index@(triton_poi_fused_add_clamp_4)
        /*0020*/ 	.word	0x00000000


	//----- nvinfo : EIATTR_MIN_STACK_SIZE
	.align		4
.L_5:
        /*0024*/ 	.byte	0x04, 0x12
        /*0026*/ 	.short	(.L_7 - .L_6)
	.align		4
.L_6:
        /*0028*/ 	.word	index@(triton_poi_fused_add_clamp_4)
        /*002c*/ 	.word	0x00000000
.L_7:


//--------------------- .nv.info.triton_poi_fused_add_clamp_4 --------------------------
	.section	.nv.info.triton_poi_fused_add_clamp_4,"",@"SHT_CUDA_INFO"
	.sectionflags	@""
	.align	4


	//----- nvinfo : EIATTR_CUDA_API_VERSION
	.align		4
        /*0000*/ 	.byte	0x04, 0x37
        /*0002*/ 	.short	(.L_9 - .L_8)
.L_8:
        /*0004*/ 	.word	0x0000007c


	//----- nvinfo : EIATTR_KPARAM_INFO
	.align		4
.L_9:
        /*0008*/ 	.byte	0x04, 0x17
        /*000a*/ 	.short	(.L_11 - .L_10)
.L_10:
        /*000c*/ 	.word	0x00000000
        /*0010*/ 	.short	0x0001
        /*0012*/ 	.short	0x0008
        /*0014*/ 	.byte	0x00, 0xf0, 0x11, 0x00


	//----- nvinfo : EIATTR_KPARAM_INFO
	.align		4
.L_11:
        /*0018*/ 	.byte	0x04, 0x17
        /*001a*/ 	.short	(.L_13 - .L_12)
.L_12:
        /*001c*/ 	.word	0x00000000
        /*0020*/ 	.short	0x0000
        /*0022*/ 	.short	0x0000
        /*0024*/ 	.byte	0x00, 0xf4, 0x21, 0x00


	//----- nvinfo : EIATTR_SPARSE_MMA_MASK
	.align		4
.L_13:
        /*0028*/ 	.byte	0x03, 0x50
        /*002a*/ 	.short	0x0000


	//----- nvinfo : EIATTR_MAXREG_COUNT
	.align		4
        /*002c*/ 	.byte	0x03, 0x1b
        /*002e*/ 	.short	0x00ff


	//----- nvinfo : EIATTR_EXIT_INSTR_OFFSETS
	.align		4
        /*0030*/ 	.byte	0x04, 0x1c
        /*0032*/ 	.short	(.L_15 - .L_14)


	//   ....[0]....
.L_14:
        /*0034*/ 	.word	0x00000120


	//   ....[1]....
        /*0038*/ 	.word	0x00000150


	//----- nvinfo : EIATTR_REQNTID
	.align		4
.L_15:
        /*003c*/ 	.byte	0x04, 0x10
        /*003e*/ 	.short	(.L_17 - .L_16)
.L_16:
        /*0040*/ 	.word	0x00000020
        /*0044*/ 	.word	0x00000001
        /*0048*/ 	.word	0x00000001


	//----- nvinfo : EIATTR_CBANK_PARAM_SIZE
	.align		4
.L_17:
        /*004c*/ 	.byte	0x03, 0x19
        /*004e*/ 	.short	0x000c


	//----- nvinfo : EIATTR_PARAM_CBANK
	.align		4
        /*0050*/ 	.byte	0x04, 0x0a
        /*0052*/ 	.short	(.L_19 - .L_18)
	.align		4
.L_18:
        /*0054*/ 	.word	index@(.nv.constant0.triton_poi_fused_add_clamp_4)
        /*0058*/ 	.short	0x0210
        /*005a*/ 	.short	0x000c


	//----- nvinfo : EIATTR_SW_WAR
	.align		4
.L_19:
        /*005c*/ 	.byte	0x04, 0x36
        /*005e*/ 	.short	(.L_21 - .L_20)
.L_20:
        /*0060*/ 	.word	0x00000008
.L_21:


//--------------------- .nv.callgraph             --------------------------
	.section	.nv.callgraph,"",@"SHT_CUDA_CALLGRAPH"
	.align	4
	.sectionentsize	8
	.align		4
        /*0000*/ 	.word	0x00000000
	.align		4
        /*0004*/ 	.word	0xffffffff
	.align		4
        /*0008*/ 	.word	0x00000000
	.align		4
        /*000c*/ 	.word	0xfffffffe
	.align		4
        /*0010*/ 	.word	0x00000000
	.align		4
        /*0014*/ 	.word	0xfffffffd
	.align		4
        /*0018*/ 	.word	0x00000000
	.align		4
        /*001c*/ 	.word	0xfffffffc


//--------------------- .text.triton_poi_fused_add_clamp_4 --------------------------
	.section	.text.triton_poi_fused_add_clamp_4,"ax",@progbits
	.align	128
        .global         triton_poi_fused_add_clamp_4
        .type           triton_poi_fused_add_clamp_4,@function
        .size           triton_poi_fused_add_clamp_4,(.L_x_1 - triton_poi_fused_add_clamp_4)
        .other          triton_poi_fused_add_clamp_4,@"STO_CUDA_ENTRY STV_DEFAULT"
triton_poi_fused_add_clamp_4:
.text.triton_poi_fused_add_clamp_4:
[----:B------:R-:W0:Y:S02]  /*0000*/  LDC R1, c[0x0][0x28] ;  /* 0x00000a00ff017b82 */ /* 0x000e240000000800 */
[----:B------:R-:W1:Y:S01]  /*0010*/  S2R R2, SR_TID.X ;  /* 0x0000000000027919 */ /* 0x000e620000002100 */
[----:B------:R-:W-:Y:S01]  /*0020*/  IMAD.MOV.U32 R5, RZ, RZ, 0x3f000000 ;  /* 0x3f000000ff057424 */ /* 0x000fe200078e00ff */
[----:B------:R-:W2:Y:S01]  /*0030*/  S2R R3, SR_CTAID.X ;  /* 0x0000000000037919 */ /* 0x000ea20000002500 */
[C---:B-1----:R-:W-:Y:S02]  /*0040*/  LOP3.LUT R0, R2.reuse, 0x7, RZ, 0xc0, !PT ;  /* 0x0000000702007812 */ /* 0x042fe400078ec0ff */
[----:B------:R-:W-:-:S03]  /*0050*/  LOP3.LUT P0, RZ, R2, 0x18, RZ, 0xc0, !PT ;  /* 0x0000001802ff7812 */ /* 0x000fc6000780c0ff */
[----:B--2---:R-:W-:-:S05]  /*0060*/  IMAD R3, R3, 0x8, R0 ;  /* 0x0000000803037824 */ /* 0x004fca00078e0200 */
[----:B------:R-:W-:Y:S02]  /*0070*/  I2FP.F32.S32 R0, R3 ;  /* 0x0000000300007245 */ /* 0x000fe40000201400 */
[----:B------:R-:W-:-:S03]  /*0080*/  ISETP.LT.AND P0, PT, R3, 0x6, !P0 ;  /* 0x000000060300780c */ /* 0x000fc60004701270 */
[----:B------:R-:W-:-:S04]  /*0090*/  FADD R0, R0, 0.5 ;  /* 0x3f00000000007421 */ /* 0x000fc80000000000 */
[----:B------:R-:W-:Y:S02]  /*00a0*/  FFMA R0, R0, R5, -0.5 ;  /* 0xbf00000000007423 */ /* 0x000fe40000000005 */
[----:B------:R-:W1:Y:S03]  /*00b0*/  LDC.64 R4, c[0x0][0x210] ;  /* 0x00008400ff047b82 */ /* 0x000e660000000a00 */
[----:B------:R-:W-:-:S06]  /*00c0*/  FMNMX R0, RZ, R0, !PT ;  /* 0x00000000ff007209 */ /* 0x000fcc0007800000 */
[----:B------:R-:W2:Y:S02]  /*00d0*/  F2I.TRUNC.NTZ R0, R0 ;  /* 0x0000000000007305 */ /* 0x000ea4000020f100 */
[----:B--2---:R-:W-:Y:S01]  /*00e0*/  VIMNMX R2, R0, 0x1, PT ;  /* 0x0000000100027848 */ /* 0x004fe20003fe0100 */
[----:B-1----:R-:W-:-:S04]  /*00f0*/  IMAD.WIDE R4, R3, 0x8, R4 ;  /* 0x0000000803047825 */ /* 0x002fc800078e0204 */
[----:B------:R-:W-:-:S05]  /*0100*/  VIADD R2, R2, 0x1 ;  /* 0x0000000102027836 */ /* 0x000fca0000000000 */
[----:B------:R-:W-:Y:S01]  /*0110*/  SHF.R.S32.HI R3, RZ, 0x1f, R2 ;  /* 0x0000001fff037819 */ /* 0x000fe20000011402 */
[----:B------:R-:W-:Y:S06]  /*0120*/  @!P0 EXIT ;  /* 0x000000000000894d */ /* 0x000fec0003800000 */
[----:B------:R-:W-:Y:S02]  /*0130*/  ULDC.64 UR4, c[0x0][0x208] ;  /* 0x0000820000047ab9 */ /* 0x000fe40000000a00 */
[----:B------:R-:W-:Y:S01]  /*0140*/  STG.E.64 desc[UR4][R4.64], R2 ;  /* 0x0000000204007986 */ /* 0x000fe2000c101b04 */
[----:B------:R-:W-:Y:S05]  /*0150*/  EXIT ;  /* 0x000000000000794d */ /* 0x000fea0003800000 */
.L_x_0:
[----:B------:R-:W-:-:S00]  /*0160*/  BRA `(.L_x_0) ;  /* 0xfffffffc00fc7947 */ /* 0x000fc0000383ffff */
[----:B------:R-:W-:-:S00]  /*0170*/  NOP ;  /* 0x0000000000007918 */ /* 0x000fc00000000000 */
        /* <DEDUP_REMOVED lines=8> */
.L_x_1:


//--------------------- .nv.constant0.triton_poi_fused_add_clamp_4 --------------------------
	.section	.nv.constant0.triton_poi_fused_add_clamp_4,"a",@progbits
	.sectionflags	@""
	.align	4
.nv.constant0.triton_poi_fused_add_clamp_4:
	.zero		540
